	.headerflags	@"EF_CUDA_TEXMODE_UNIFIED EF_CUDA_64BIT_ADDRESS EF_CUDA_ACCELERATORS EF_CUDA_SM90 EF_CUDA_VIRTUAL_SM(EF_CUDA_SM90)"
	.elftype	@"ET_EXEC"


//--------------------- .nv.info                  --------------------------
	.section	.nv.info,"",@"SHT_CUDA_INFO"
	.align	4


	//----- nvinfo : EIATTR_REGCOUNT
	.align		4
        /*0000*/ 	.byte	0x04, 0x2f
        /*0002*/ 	.short	(.L_4 - .L_3)
	.align		4
.L_3:
        /*0004*/ 	.word	index@(triton_red_fused_sum_0)
        /*0008*/ 	.word	0x0000001a


	//----- nvinfo : EIATTR_MIN_STACK_SIZE
	.align		4
.L_4:
        /*000c*/ 	.byte	0x04, 0x12
        /*000e*/ 	.short	(.L_6 - .L_5)
	.align		4
.L_5:
        /*0010*/ 	.word	index@(triton_red_fused_sum_0)
        /*0014*/ 	.word	0x00000000


	//----- nvinfo : EIATTR_FRAME_SIZE
	.align		4
.L_6:
        /*0018*/ 	.byte	0x04, 0x11
        /*001a*/ 	.short	(.L_8 - .L_7)
	.align		4
.L_7:
        /*001c*/ 	.word	index@(triton_red_fused_sum_0)
        /*0020*/ 	.word	0x00000000


	//----- nvinfo : EIATTR_MIN_STACK_SIZE
	.align		4
.L_8:
        /*0024*/ 	.byte	0x04, 0x12
        /*0026*/ 	.short	(.L_10 - .L_9)
	.align		4
.L_9:
        /*0028*/ 	.word	index@(triton_red_fused_sum_0)
        /*002c*/ 	.word	0x00000000
.L_10:


//--------------------- .nv.info.triton_red_fused_sum_0 --------------------------
	.section	.nv.info.triton_red_fused_sum_0,"",@"SHT_CUDA_INFO"
	.sectionflags	@""
	.align	4


	//----- nvinfo : EIATTR_CUDA_API_VERSION
	.align		4
        /*0000*/ 	.byte	0x04, 0x37
        /*0002*/ 	.short	(.L_12 - .L_11)
.L_11:
        /*0004*/ 	.word	0x0000007c


	//----- nvinfo : EIATTR_KPARAM_INFO
	.align		4
.L_12:
        /*0008*/ 	.byte	0x04, 0x17
        /*000a*/ 	.short	(.L_14 - .L_13)
.L_13:
        /*000c*/ 	.word	0x00000000
        /*0010*/ 	.short	0x0005
        /*0012*/ 	.short	0x0028
        /*0014*/ 	.byte	0x00, 0xf0, 0x11, 0x00


	//----- nvinfo : EIATTR_KPARAM_INFO
	.align		4
.L_14:
        /*0018*/ 	.byte	0x04, 0x17
        /*001a*/ 	.short	(.L_16 - .L_15)
.L_15:
        /*001c*/ 	.word	0x00000000
        /*0020*/ 	.short	0x0004
        /*0022*/ 	.short	0x0020
        /*0024*/ 	.byte	0x00, 0xf4, 0x21, 0x00


	//----- nvinfo : EIATTR_KPARAM_INFO
	.align		4
.L_16:
        /*0028*/ 	.byte	0x04, 0x17
        /*002a*/ 	.short	(.L_18 - .L_17)
.L_17:
        /*002c*/ 	.word	0x00000000
        /*0030*/ 	.short	0x0003
        /*0032*/ 	.short	0x0018
        /*0034*/ 	.byte	0x00, 0xf4, 0x21, 0x00


	//----- nvinfo : EIATTR_KPARAM_INFO
	.align		4
.L_18:
        /*0038*/ 	.byte	0x04, 0x17
        /*003a*/ 	.short	(.L_20 - .L_19)
.L_19:
        /*003c*/ 	.word	0x00000000
        /*0040*/ 	.short	0x0002
        /*0042*/ 	.short	0x0010
        /*0044*/ 	.byte	0x00, 0xf4, 0x21, 0x00


	//----- nvinfo : EIATTR_KPARAM_INFO
	.align		4
.L_20:
        /*0048*/ 	.byte	0x04, 0x17
        /*004a*/ 	.short	(.L_22 - .L_21)
.L_21:
        /*004c*/ 	.word	0x00000000
        /*0050*/ 	.short	0x0001
        /*0052*/ 	.short	0x0008
        /*0054*/ 	.byte	0x00, 0xf4, 0x21, 0x00


	//----- nvinfo : EIATTR_KPARAM_INFO
	.align		4
.L_22:
        /*0058*/ 	.byte	0x04, 0x17
        /*005a*/ 	.short	(.L_24 - .L_23)
.L_23:
        /*005c*/ 	.word	0x00000000
        /*0060*/ 	.short	0x0000
        /*0062*/ 	.short	0x0000
        /*0064*/ 	.byte	0x00, 0xf4, 0x21, 0x00


	//----- nvinfo : EIATTR_SPARSE_MMA_MASK
	.align		4
.L_24:
        /*0068*/ 	.byte	0x03, 0x50
        /*006a*/ 	.short	0x0000


	//----- nvinfo : EIATTR_MAXREG_COUNT
	.align		4
        /*006c*/ 	.byte	0x03, 0x1b
        /*006e*/ 	.short	0x00ff


	//----- nvinfo : EIATTR_EXTERNS
	.align		4
        /*0070*/ 	.byte	0x04, 0x0f
        /*0072*/ 	.short	(.L_26 - .L_25)


	//   ....[0]....
	.align		4
.L_25:
        /*0074*/ 	.word	index@(__assertfail)


	//----- nvinfo : EIATTR_COOP_GROUP_MASK_REGIDS
	.align		4
.L_26:
        /*0078*/ 	.byte	0x04, 0x29
        /*007a*/ 	.short	(.L_28 - .L_27)


	//   ....[0]....
.L_27:
        /*007c*/ 	.word	0xffffffff


	//   ....[1]....
        /*0080*/ 	.word	0xffffffff


	//   ....[2]....
        /*0084*/ 	.word	0xffffffff


	//   ....[3]....
        /*0088*/ 	.word	0xffffffff


	//   ....[4]....
        /*008c*/ 	.word	0xffffffff


	//   ....[5]....
        /*0090*/ 	.word	0xffffffff


	//----- nvinfo : EIATTR_COOP_GROUP_INSTR_OFFSETS
	.align		4
.L_28:
        /*0094*/ 	.byte	0x04, 0x28
        /*0096*/ 	.short	(.L_30 - .L_29)


	//   ....[0]....
.L_29:
        /*0098*/ 	.word	0x00000150


	//   ....[1]....
        /*009c*/ 	.word	0x00000170


	//   ....[2]....
        /*00a0*/ 	.word	0x000001a0


	//   ....[3]....
        /*00a4*/ 	.word	0x000001e0


	//   ....[4]....
        /*00a8*/ 	.word	0x00000210


	//   ....[5]....
        /*00ac*/ 	.word	0x000002a0


	//----- nvinfo : EIATTR_SYSCALL_OFFSETS
	.align		4
.L_30:
        /*00b0*/ 	.byte	0x04, 0x46
        /*00b2*/ 	.short	(.L_32 - .L_31)


	//   ....[0]....
.L_31:
        /*00b4*/ 	.word	0x00000ff0


	//----- nvinfo : EIATTR_EXIT_INSTR_OFFSETS
	.align		4
.L_32:
        /*00b8*/ 	.byte	0x04, 0x1c
        /*00ba*/ 	.short	(.L_34 - .L_33)


	//   ....[0]....
.L_33:
        /*00bc*/ 	.word	0x00000ef0


	//----- nvinfo : EIATTR_REQNTID
	.align		4
.L_34:
        /*00c0*/ 	.byte	0x04, 0x10
        /*00c2*/ 	.short	(.L_36 - .L_35)
.L_35:
        /*00c4*/ 	.word	0x00000040
        /*00c8*/ 	.word	0x00000001
        /*00cc*/ 	.word	0x00000001


	//----- nvinfo : EIATTR_CRS_STACK_SIZE
	.align		4
.L_36:
        /*00d0*/ 	.byte	0x04, 0x1e
        /*00d2*/ 	.short	(.L_38 - .L_37)
.L_37:
        /*00d4*/ 	.word	0x00000000


	//----- nvinfo : EIATTR_CBANK_PARAM_SIZE
	.align		4
.L_38:
        /*00d8*/ 	.byte	0x03, 0x19
        /*00da*/ 	.short	0x002c


	//----- nvinfo : EIATTR_PARAM_CBANK
	.align		4
        /*00dc*/ 	.byte	0x04, 0x0a
        /*00de*/ 	.short	(.L_40 - .L_39)
	.align		4
.L_39:
        /*00e0*/ 	.word	index@(.nv.constant0.triton_red_fused_sum_0)
        /*00e4*/ 	.short	0x0210
        /*00e6*/ 	.short	0x002c


	//----- nvinfo : EIATTR_SW_WAR
	.align		4
.L_40:
        /*00e8*/ 	.byte	0x04, 0x36
        /*00ea*/ 	.short	(.L_42 - .L_41)
.L_41:
        /*00ec*/ 	.word	0x00000008
.L_42:


//--------------------- .nv.callgraph             --------------------------
	.section	.nv.callgraph,"",@"SHT_CUDA_CALLGRAPH"
	.align	4
	.sectionentsize	8
	.align		4
        /*0000*/ 	.word	0x00000000
	.align		4
        /*0004*/ 	.word	0xffffffff
	.align		4
        /*0008*/ 	.word	index@(triton_red_fused_sum_0)
	.align		4
        /*000c*/ 	.word	index@(__assertfail)
	.align		4
        /*0010*/ 	.word	0x00000000
	.align		4
        /*0014*/ 	.word	0xfffffffe
	.align		4
        /*0018*/ 	.word	0x00000000
	.align		4
        /*001c*/ 	.word	0xfffffffd
	.align		4
        /*0020*/ 	.word	0x00000000
	.align		4
        /*0024*/ 	.word	0xfffffffc


//--------------------- .nv.constant4             --------------------------
	.section	.nv.constant4,"a",@progbits
	.align	8
	.align		8
.nv.constant4:
        /*0000*/ 	.dword	__assertfail
	.align		8
        /*0008*/ 	.dword	assertFunc_0
	.align		8
        /*0010*/ 	.dword	assertFile_0
	.align		8
        /*0018*/ 	.dword	assertMessage_0


//--------------------- .text.triton_red_fused_sum_0 --------------------------
	.section	.text.triton_red_fused_sum_0,"ax",@progbits
	.sectionflags	@"SHF_BARRIERS=1"
	.align	128
        .global         triton_red_fused_sum_0
        .type           triton_red_fused_sum_0,@function
        .size           triton_red_fused_sum_0,(.L_x_3 - triton_red_fused_sum_0)
        .other          triton_red_fused_sum_0,@"STO_CUDA_ENTRY STV_DEFAULT"
triton_red_fused_sum_0:
.text.triton_red_fused_sum_0:
[----:B------:R-:W0:Y:S02]  /*0000*/  LDC R1, c[0x0][0x28] ;  /* 0x00000a00ff017b82 */ /* 0x000e240000000800 */
[----:B------:R-:W1:Y:S01]  /*0010*/  S2R R0, SR_TID.X ;  /* 0x0000000000007919 */ /* 0x000e620000002100 */
[----:B------:R-:W2:Y:S01]  /*0020*/  LDC.64 R4, c[0x0][0x210] ;  /* 0x00008400ff047b82 */ /* 0x000ea20000000a00 */
[----:B------:R-:W-:Y:S01]  /*0030*/  ULDC.64 UR6, c[0x0][0x208] ;  /* 0x0000820000067ab9 */ /* 0x000fe20000000a00 */
[----:B-1----:R-:W-:-:S05]  /*0040*/  LOP3.LUT R9, R0, 0x3f, RZ, 0xc0, !PT ;  /* 0x0000003f00097812 */ /* 0x002fca00078ec0ff */
[----:B--2---:R-:W-:-:S05]  /*0050*/  IMAD.WIDE.U32 R2, R9, 0x4, R4 ;  /* 0x0000000409027825 */ /* 0x004fca00078e0004 */
[----:B------:R-:W2:Y:S04]  /*0060*/  LDG.E.EL R7, desc[UR6][R2.64] ;  /* 0x0000000602077981 */ /* 0x000ea8000c2e1900 */
[----:B------:R-:W3:Y:S04]  /*0070*/  LDG.E.EL R8, desc[UR6][R2.64+0x100] ;  /* 0x0001000602087981 */ /* 0x000ee8000c2e1900 */
[----:B------:R-:W4:Y:S04]  /*0080*/  LDG.E.EL R10, desc[UR6][R2.64+0x200] ;  /* 0x00020006020a7981 */ /* 0x000f28000c2e1900 */
[----:B------:R-:W5:Y:S01]  /*0090*/  LDG.E.EL R12, desc[UR6][R2.64+0x300] ;  /* 0x00030006020c7981 */ /* 0x000f62000c2e1900 */
[----:B------:R-:W1:Y:S01]  /*00a0*/  S2UR UR5, SR_CgaCtaId ;  /* 0x00000000000579c3 */ /* 0x000e620000008800 */
[C---:B------:R-:W-:Y:S01]  /*00b0*/  LOP3.LUT P0, RZ, R0.reuse, 0x1f, RZ, 0xc0, !PT ;  /* 0x0000001f00ff7812 */ /* 0x040fe2000780c0ff */
[----:B------:R-:W-:Y:S01]  /*00c0*/  UMOV UR4, 0x400 ;  /* 0x0000040000047882 */ /* 0x000fe20000000000 */
[----:B------:R-:W-:-:S02]  /*00d0*/  ISETP.GE.AND P1, PT, R0, 0x2, PT ;  /* 0x000000020000780c */ /* 0x000fc40003f26270 */
[----:B------:R-:W-:-:S04]  /*00e0*/  SHF.R.U32.HI R13, RZ, 0x2, R0 ;  /* 0x00000002ff0d7819 */ /* 0x000fc80000011600 */
[----:B------:R-:W-:Y:S01]  /*00f0*/  SGXT.U32 R13, R13, 0x4 ;  /* 0x000000040d0d781a */ /* 0x000fe20000000000 */
[----:B-1----:R-:W-:Y:S01]  /*0100*/  UPRMT UR4, UR5, 0x654, UR4 ;  /* 0x0000065405047896 */ /* 0x002fe20008000004 */
[----:B--2---:R-:W-:-:S04]  /*0110*/  FADD R7, RZ, R7 ;  /* 0x00000007ff077221 */ /* 0x004fc80000000000 */
[----:B---3--:R-:W-:-:S04]  /*0120*/  FADD R7, R7, R8 ;  /* 0x0000000807077221 */ /* 0x008fc80000000000 */
[----:B----4-:R-:W-:-:S04]  /*0130*/  FADD R7, R7, R10 ;  /* 0x0000000a07077221 */ /* 0x010fc80000000000 */
[----:B-----5:R-:W-:-:S05]  /*0140*/  FADD R7, R7, R12 ;  /* 0x0000000c07077221 */ /* 0x020fca0000000000 */
[----:B------:R-:W1:Y:S02]  /*0150*/  SHFL.BFLY PT, R8, R7, 0x10, 0x1f ;  /* 0x0e001f0007087f89 */ /* 0x000e6400000e0000 */
[----:B-1----:R-:W-:-:S05]  /*0160*/  FADD R8, R7, R8 ;  /* 0x0000000807087221 */ /* 0x002fca0000000000 */
[----:B------:R-:W1:Y:S02]  /*0170*/  SHFL.BFLY PT, R11, R8, 0x8, 0x1f ;  /* 0x0d001f00080b7f89 */ /* 0x000e6400000e0000 */
[----:B-1----:R-:W-:Y:S01]  /*0180*/  FADD R11, R8, R11 ;  /* 0x0000000b080b7221 */ /* 0x002fe20000000000 */
[----:B------:R-:W-:-:S04]  /*0190*/  SHF.R.U32.HI R8, RZ, 0x3, R0 ;  /* 0x00000003ff087819 */ /* 0x000fc80000011600 */
[----:B------:R-:W1:Y:S01]  /*01a0*/  SHFL.BFLY PT, R10, R11, 0x4, 0x1f ;  /* 0x0c801f000b0a7f89 */ /* 0x000e6200000e0000 */
[----:B------:R-:W-:Y:S02]  /*01b0*/  LOP3.LUT R12, R8, 0x4, RZ, 0xc0, !PT ;  /* 0x00000004080c7812 */ /* 0x000fe400078ec0ff */
[----:B------:R-:W-:Y:S01]  /*01c0*/  SHF.L.U32 R8, R0, 0x2, RZ ;  /* 0x0000000200087819 */ /* 0x000fe200000006ff */
[----:B-1----:R-:W-:-:S05]  /*01d0*/  FADD R10, R11, R10 ;  /* 0x0000000a0b0a7221 */ /* 0x002fca0000000000 */
[----:B------:R-:W1:Y:S02]  /*01e0*/  SHFL.BFLY PT, R3, R10, 0x2, 0x1f ;  /* 0x0c401f000a037f89 */ /* 0x000e6400000e0000 */
[----:B-1----:R-:W-:Y:S01]  /*01f0*/  FADD R3, R10, R3 ;  /* 0x000000030a037221 */ /* 0x002fe20000000000 */
[----:B------:R-:W-:-:S04]  /*0200*/  LOP3.LUT R10, R0, 0x1, RZ, 0xc0, !PT ;  /* 0x00000001000a7812 */ /* 0x000fc800078ec0ff */
[----:B------:R-:W1:Y:S02]  /*0210*/  SHFL.BFLY PT, R2, R3, 0x1, 0x1f ;  /* 0x0c201f0003027f89 */ /* 0x000e6400000e0000 */
[----:B-1----:R-:W-:Y:S02]  /*0220*/  FADD R7, R3, R2 ;  /* 0x0000000203077221 */ /* 0x002fe40000000000 */
[----:B------:R-:W1:Y:S03]  /*0230*/  LDC.64 R2, c[0x0][0x218] ;  /* 0x00008600ff027b82 */ /* 0x000e660000000a00 */
[----:B------:R-:W-:Y:S05]  /*0240*/  @!P0 STS [R12+UR4], R7 ;  /* 0x000000070c008988 */ /* 0x000fea0008000804 */
[----:B------:R-:W-:Y:S01]  /*0250*/  BAR.SYNC.DEFER_BLOCKING 0x0 ;  /* 0x0000000000007b1d */ /* 0x000fe20000010000 */
[----:B------:R-:W-:-:S04]  /*0260*/  ISETP.NE.U32.AND P0, PT, R10, 0x1, PT ;  /* 0x000000010a00780c */ /* 0x000fc80003f05070 */
[----:B------:R-:W-:Y:S01]  /*0270*/  ISETP.LT.AND P0, PT, R0, 0x2, P0 ;  /* 0x000000020000780c */ /* 0x000fe20000701270 */
[----:B-1----:R-:W-:Y:S01]  /*0280*/  IMAD.WIDE.U32 R2, R13, 0x8, R2 ;  /* 0x000000080d027825 */ /* 0x002fe200078e0002 */
[----:B------:R-:W1:Y:S04]  /*0290*/  @!P1 LDS R6, [R8+UR4] ;  /* 0x0000000408069984 */ /* 0x000e680008000800 */
[----:B-1----:R-:W1:Y:S02]  /*02a0*/  SHFL.BFLY PT, R11, R6, 0x1, 0x1f ;  /* 0x0c201f00060b7f89 */ /* 0x002e6400000e0000 */
[----:B-1----:R-:W-:Y:S02]  /*02b0*/  FADD R15, R6, R11 ;  /* 0x0000000b060f7221 */ /* 0x002fe40000000000 */
[----:B------:R-:W1:Y:S03]  /*02c0*/  LDC.64 R6, c[0x0][0x230] ;  /* 0x00008c00ff067b82 */ /* 0x000e660000000a00 */
[----:B------:R2:W-:Y:S05]  /*02d0*/  @P0 STS [R8+UR4], R15 ;  /* 0x0000000f08000988 */ /* 0x0005ea0008000804 */
[----:B------:R-:W-:Y:S08]  /*02e0*/  BAR.SYNC.DEFER_BLOCKING 0x0 ;  /* 0x0000000000007b1d */ /* 0x000ff00000010000 */
[----:B------:R-:W3:Y:S01]  /*02f0*/  LDC.64 R10, c[0x0][0x228] ;  /* 0x00008a00ff0a7b82 */ /* 0x000ee20000000a00 */
[----:B------:R-:W4:Y:S01]  /*0300*/  LDG.E.EL.64 R12, desc[UR6][R2.64] ;  /* 0x00000006020c7981 */ /* 0x000f22000c2e1b00 */
[----:B------:R-:W-:Y:S01]  /*0310*/  SHF.L.U32 R16, R0, 0x4, RZ ;  /* 0x0000000400107819 */ /* 0x000fe200000006ff */
[----:B-1----:R-:W-:-:S02]  /*0320*/  IMAD.WIDE.U32 R6, R9, 0x4, R6 ;  /* 0x0000000409067825 */ /* 0x002fc400078e0006 */
[----:B------:R-:W1:Y:S01]  /*0330*/  LDS R14, [UR4] ;  /* 0x00000004ff0e7984 */ /* 0x000e620008000800 */
[----:B--2---:R-:W-:Y:S01]  /*0340*/  LOP3.LUT R15, R16, 0x30, RZ, 0xc0, !PT ;  /* 0x00000030100f7812 */ /* 0x004fe200078ec0ff */
[----:B-1----:R-:W-:Y:S01]  /*0350*/  FADD R16, R14, 9.9999997473787516356e-05 ;  /* 0x38d1b7170e107421 */ /* 0x002fe20000000000 */
[----:B----4-:R-:W-:-:S04]  /*0360*/  SHF.R.U32.HI R17, RZ, 0x1b, R13 ;  /* 0x0000001bff117819 */ /* 0x010fc8000001160d */
[----:B------:R-:W-:-:S04]  /*0370*/  LOP3.LUT R17, R17, 0x10, RZ, 0xc0, !PT ;  /* 0x0000001011117812 */ /* 0x000fc800078ec0ff */
[----:B------:R-:W-:-:S04]  /*0380*/  IADD3 R17, P0, R12, R17, RZ ;  /* 0x000000110c117210 */ /* 0x000fc80007f1e0ff */
[----:B------:R-:W-:Y:S02]  /*0390*/  IADD3.X R12, RZ, R13, RZ, P0, !PT ;  /* 0x0000000dff0c7210 */ /* 0x000fe400007fe4ff */
[----:B------:R-:W-:Y:S02]  /*03a0*/  ISETP.GE.U32.AND P0, PT, R17, 0x10, PT ;  /* 0x000000101100780c */ /* 0x000fe40003f06070 */
[----:B------:R-:W-:Y:S02]  /*03b0*/  LOP3.LUT R13, R0, 0xf, RZ, 0xc0, !PT ;  /* 0x0000000f000d7812 */ /* 0x000fe400078ec0ff */
[----:B------:R-:W-:Y:S02]  /*03c0*/  ISETP.GE.U32.AND.EX P0, PT, R12, RZ, PT, P0 ;  /* 0x000000ff0c00720c */ /* 0x000fe40003f06100 */
[----:B------:R-:W-:Y:S01]  /*03d0*/  LOP3.LUT R0, R15, 0xc0, R8, 0xf8, !PT ;  /* 0x000000c00f007812 */ /* 0x000fe200078ef808 */
[----:B------:R-:W-:-:S04]  /*03e0*/  IMAD.WIDE.U32 R4, R13, 0x4, R4 ;  /* 0x000000040d047825 */ /* 0x000fc800078e0004 */
[----:B---3--:R-:W-:-:S06]  /*03f0*/  IMAD.WIDE.U32 R8, R9, 0x4, R10 ;  /* 0x0000000409087825 */ /* 0x008fcc00078e000a */
[----:B------:R-:W-:Y:S05]  /*0400*/  @P0 BRA `(.L_x_0) ;  /* 0x0000000800bc0947 */ /* 0x000fea0003800000 */
[----:B------:R-:W1:Y:S01]  /*0410*/  LDC.64 R10, c[0x0][0x220] ;  /* 0x00008800ff0a7b82 */ /* 0x000e620000000a00 */
[----:B------:R-:W2:Y:S01]  /*0420*/  LDG.E.EL R18, desc[UR6][R4.64] ;  /* 0x0000000604127981 */ /* 0x000ea2000c2e1900 */
[----:B------:R-:W-:-:S03]  /*0430*/  LOP3.LUT R17, R17, R0, RZ, 0xfc, !PT ;  /* 0x0000000011117212 */ /* 0x000fc600078efcff */
[----:B------:R-:W2:Y:S04]  /*0440*/  LDG.E.EF R20, desc[UR6][R8.64] ;  /* 0x0000000608147981 */ /* 0x000ea8000c0e1900 */
[----:B------:R-:W3:Y:S04]  /*0450*/  LDG.E.EL R21, desc[UR6][R4.64+0x100] ;  /* 0x0001000604157981 */ /* 0x000ee8000c2e1900 */
[----:B------:R-:W4:Y:S04]  /*0460*/  LDG.E.EL R23, desc[UR6][R4.64+0x200] ;  /* 0x0002000604177981 */ /* 0x000f28000c2e1900 */
[----:B------:R-:W5:Y:S01]  /*0470*/  LDG.E.EL R13, desc[UR6][R4.64+0x300] ;  /* 0x00030006040d7981 */ /* 0x000f62000c2e1900 */
[----:B------:R-:W-:Y:S05]  /*0480*/  WARPSYNC.ALL ;  /* 0x0000000000007948 */ /* 0x000fea0003800000 */
[----:B------:R-:W-:Y:S01]  /*0490*/  BAR.SYNC.DEFER_BLOCKING 0x0 ;  /* 0x0000000000007b1d */ /* 0x000fe20000010000 */
[----:B-1----:R-:W-:-:S04]  /*04a0*/  LEA R14, P0, R17, R10, 0x2 ;  /* 0x0000000a110e7211 */ /* 0x002fc800078010ff */
[----:B------:R-:W-:-:S05]  /*04b0*/  LEA.HI.X R15, R17, R11, R12, 0x2, P0 ;  /* 0x0000000b110f7211 */ /* 0x000fca00000f140c */
[----:B------:R-:W4:Y:S01]  /*04c0*/  LDG.E.EL R14, desc[UR6][R14.64] ;  /* 0x000000060e0e7981 */ /* 0x000f22000c2e1900 */
[C---:B------:R-:W-:Y:S02]  /*04d0*/  FSETP.GT.AND P1, PT, |R16|.reuse, 8.50705917302346158658e+37, PT ;  /* 0x7e8000001000780b */ /* 0x040fe40003f24200 */
[----:B------:R-:W-:-:S11]  /*04e0*/  FSETP.GEU.AND P2, PT, |R16|, 1.175494350822287508e-38, PT ;  /* 0x008000001000780b */ /* 0x000fd60003f4e200 */
[----:B------:R-:W-:-:S04]  /*04f0*/  @P1 FMUL R16, R16, 0.25 ;  /* 0x3e80000010101820 */ /* 0x000fc80000400000 */
[----:B------:R-:W-:-:S04]  /*0500*/  @!P2 FMUL R16, R16, 16777216 ;  /* 0x4b8000001010a820 */ /* 0x000fc80000400000 */
[----:B------:R-:W1:Y:S01]  /*0510*/  MUFU.RCP R12, R16 ;  /* 0x00000010000c7308 */ /* 0x000e620000001000 */
[----:B--2---:R-:W-:Y:S01]  /*0520*/  FMUL R17, R18, R20 ;  /* 0x0000001412117220 */ /* 0x004fe20000400000 */
[----:B---3--:R-:W-:-:S04]  /*0530*/  FMUL R19, R20, R21 ;  /* 0x0000001514137220 */ /* 0x008fc80000400000 */
[C---:B----4-:R-:W-:Y:S01]  /*0540*/  FFMA R19, R14.reuse, R21, -R19 ;  /* 0x000000150e137223 */ /* 0x050fe20000000813 */
[----:B------:R-:W-:Y:S01]  /*0550*/  FFMA R17, R14, R18, -R17 ;  /* 0x000000120e117223 */ /* 0x000fe20000000811 */
[----:B------:R-:W-:-:S03]  /*0560*/  FMUL R21, R20, R23 ;  /* 0x0000001714157220 */ /* 0x000fc60000400000 */
[----:B------:R-:W-:Y:S01]  /*0570*/  LOP3.LUT R19, R19, 0x7fffffff, RZ, 0xc0, !PT ;  /* 0x7fffffff13137812 */ /* 0x000fe200078ec0ff */
[----:B-----5:R-:W-:Y:S01]  /*0580*/  FMUL R18, R20, R13 ;  /* 0x0000000d14127220 */ /* 0x020fe20000400000 */
[C---:B------:R-:W-:Y:S01]  /*0590*/  FFMA R21, R14.reuse, R23, -R21 ;  /* 0x000000170e157223 */ /* 0x040fe20000000815 */
[----:B------:R-:W-:Y:S02]  /*05a0*/  LOP3.LUT R17, R17, 0x7fffffff, RZ, 0xc0, !PT ;  /* 0x7fffffff11117812 */ /* 0x000fe400078ec0ff */
[----:B------:R-:W-:Y:S01]  /*05b0*/  @P1 FMUL R19, R19, 0.25 ;  /* 0x3e80000013131820 */ /* 0x000fe20000400000 */
[----:B------:R-:W-:Y:S01]  /*05c0*/  FFMA R18, R14, R13, -R18 ;  /* 0x0000000d0e127223 */ /* 0x000fe20000000812 */
[----:B------:R-:W-:Y:S01]  /*05d0*/  LOP3.LUT R14, R21, 0x7fffffff, RZ, 0xc0, !PT ;  /* 0x7fffffff150e7812 */ /* 0x000fe200078ec0ff */
[----:B------:R-:W-:Y:S01]  /*05e0*/  @P1 FMUL R17, R17, 0.25 ;  /* 0x3e80000011111820 */ /* 0x000fe20000400000 */
[----:B------:R-:W-:Y:S02]  /*05f0*/  @!P2 FMUL R19, R19, 16777216 ;  /* 0x4b8000001313a820 */ /* 0x000fe40000400000 */
[----:B------:R-:W-:Y:S01]  /*0600*/  LOP3.LUT R18, R18, 0x7fffffff, RZ, 0xc0, !PT ;  /* 0x7fffffff12127812 */ /* 0x000fe200078ec0ff */
[----:B------:R-:W-:Y:S01]  /*0610*/  @P1 FMUL R14, R14, 0.25 ;  /* 0x3e8000000e0e1820 */ /* 0x000fe20000400000 */
[----:B------:R-:W-:Y:S01]  /*0620*/  @!P2 FMUL R17, R17, 16777216 ;  /* 0x4b8000001111a820 */ /* 0x000fe20000400000 */
[----:B-1----:R-:W-:-:S02]  /*0630*/  FMUL R19, R12, R19 ;  /* 0x000000130c137220 */ /* 0x002fc40000400000 */
[----:B------:R-:W-:Y:S01]  /*0640*/  @P1 FMUL R18, R18, 0.25 ;  /* 0x3e80000012121820 */ /* 0x000fe20000400000 */
[----:B------:R-:W-:Y:S01]  /*0650*/  @!P2 FMUL R14, R14, 16777216 ;  /* 0x4b8000000e0ea820 */ /* 0x000fe20000400000 */
[----:B------:R-:W-:Y:S02]  /*0660*/  FFMA R19, R12, R17, R19 ;  /* 0x000000110c137223 */ /* 0x000fe40000000013 */
[----:B------:R-:W-:Y:S02]  /*0670*/  @!P2 FMUL R18, R18, 16777216 ;  /* 0x4b8000001212a820 */ /* 0x000fe40000400000 */
[----:B------:R-:W-:-:S04]  /*0680*/  FFMA R19, R12, R14, R19 ;  /* 0x0000000e0c137223 */ /* 0x000fc80000000013 */
[----:B------:R-:W-:-:S05]  /*0690*/  FFMA R19, R12, R18, R19 ;  /* 0x000000120c137223 */ /* 0x000fca0000000013 */
[----:B------:R1:W-:Y:S04]  /*06a0*/  STG.E desc[UR6][R6.64], R19 ;  /* 0x0000001306007986 */ /* 0x0003e8000c101906 */
[----:B------:R-:W2:Y:S02]  /*06b0*/  LDG.E.EL.64 R14, desc[UR6][R2.64] ;  /* 0x00000006020e7981 */ /* 0x000ea4000c2e1b00 */
[----:B--2---:R-:W-:-:S04]  /*06c0*/  SHF.R.U32.HI R13, RZ, 0x1b, R15 ;  /* 0x0000001bff0d7819 */ /* 0x004fc8000001160f */
[----:B------:R-:W-:-:S04]  /*06d0*/  LOP3.LUT R13, R13, 0x10, RZ, 0xc0, !PT ;  /* 0x000000100d0d7812 */ /* 0x000fc800078ec0ff */
[----:B------:R-:W-:-:S04]  /*06e0*/  IADD3 R13, P0, R14, R13, RZ ;  /* 0x0000000d0e0d7210 */ /* 0x000fc80007f1e0ff */
[----:B------:R-:W-:Y:S02]  /*06f0*/  IADD3.X R18, RZ, R15, RZ, P0, !PT ;  /* 0x0000000fff127210 */ /* 0x000fe400007fe4ff */
[----:B------:R-:W-:-:S04]  /*0700*/  ISETP.GE.U32.AND P0, PT, R13, 0x10, PT ;  /* 0x000000100d00780c */ /* 0x000fc80003f06070 */
[----:B------:R-:W-:-:S13]  /*0710*/  ISETP.GE.U32.AND.EX P0, PT, R18, RZ, PT, P0 ;  /* 0x000000ff1200720c */ /* 0x000fda0003f06100 */
[----:B-1----:R-:W-:Y:S05]  /*0720*/  @P0 BRA `(.L_x_0) ;  /* 0x0000000400f40947 */ /* 0x002fea0003800000 */
[----:B------:R-:W-:Y:S01]  /*0730*/  LOP3.LUT R15, R13, R0, RZ, 0xfc, !PT ;  /* 0x000000000d0f7212 */ /* 0x000fe200078efcff */
[----:B------:R-:W2:Y:S03]  /*0740*/  LDG.E.EF R16, desc[UR6][R8.64+0x100] ;  /* 0x0001000608107981 */ /* 0x000ea6000c0e1900 */
[C---:B------:R-:W-:Y:S01]  /*0750*/  LEA R14, P0, R15.reuse, R10, 0x2 ;  /* 0x0000000a0f0e7211 */ /* 0x040fe200078010ff */
[----:B------:R-:W2:Y:S04]  /*0760*/  LDG.E.EL R13, desc[UR6][R4.64+0x40] ;  /* 0x00004006040d7981 */ /* 0x000ea8000c2e1900 */
[----:B------:R-:W3:Y:S04]  /*0770*/  LDG.E.EL R17, desc[UR6][R4.64+0x140] ;  /* 0x0001400604117981 */ /* 0x000ee8000c2e1900 */
[----:B------:R-:W4:Y:S04]  /*0780*/  LDG.E.EL R19, desc[UR6][R4.64+0x240] ;  /* 0x0002400604137981 */ /* 0x000f28000c2e1900 */
[----:B------:R-:W5:Y:S01]  /*0790*/  LDG.E.EL R21, desc[UR6][R4.64+0x340] ;  /* 0x0003400604157981 */ /* 0x000f62000c2e1900 */
[----:B------:R-:W-:Y:S01]  /*07a0*/  LEA.HI.X R15, R15, R11, R18, 0x2, P0 ;  /* 0x0000000b0f0f7211 */ /* 0x000fe200000f1412 */
[----:B------:R-:W-:Y:S05]  /*07b0*/  WARPSYNC.ALL ;  /* 0x0000000000007948 */ /* 0x000fea0003800000 */
[----:B------:R-:W-:Y:S06]  /*07c0*/  BAR.SYNC.DEFER_BLOCKING 0x0 ;  /* 0x0000000000007b1d */ /* 0x000fec0000010000 */
[----:B------:R-:W5:Y:S01]  /*07d0*/  LDG.E.EL R14, desc[UR6][R14.64] ;  /* 0x000000060e0e7981 */ /* 0x000f62000c2e1900 */
[----:B--2---:R-:W-:Y:S01]  /*07e0*/  FMUL R18, R13, R16 ;  /* 0x000000100d127220 */ /* 0x004fe20000400000 */
[C---:B---3--:R-:W-:Y:S01]  /*07f0*/  FMUL R20, R16.reuse, R17 ;  /* 0x0000001110147220 */ /* 0x048fe20000400000 */
[C---:B----4-:R-:W-:Y:S01]  /*0800*/  FMUL R22, R16.reuse, R19 ;  /* 0x0000001310167220 */ /* 0x050fe20000400000 */
[----:B-----5:R-:W-:-:S02]  /*0810*/  FMUL R16, R16, R21 ;  /* 0x0000001510107220 */ /* 0x020fc40000400000 */
[-C--:B------:R-:W-:Y:S01]  /*0820*/  FFMA R20, R17, R14.reuse, -R20 ;  /* 0x0000000e11147223 */ /* 0x080fe20000000814 */
[-C--:B------:R-:W-:Y:S01]  /*0830*/  FFMA R18, R13, R14.reuse, -R18 ;  /* 0x0000000e0d127223 */ /* 0x080fe20000000812 */
[----:B------:R-:W-:-:S03]  /*0840*/  FFMA R22, R19, R14, -R22 ;  /* 0x0000000e13167223 */ /* 0x000fc60000000816 */
[----:B------:R-:W-:Y:S02]  /*0850*/  LOP3.LUT R17, R20, 0x7fffffff, RZ, 0xc0, !PT ;  /* 0x7fffffff14117812 */ /* 0x000fe400078ec0ff */
[----:B------:R-:W-:Y:S01]  /*0860*/  LOP3.LUT R13, R18, 0x7fffffff, RZ, 0xc0, !PT ;  /* 0x7fffffff120d7812 */ /* 0x000fe200078ec0ff */
[----:B------:R-:W-:Y:S02]  /*0870*/  FFMA R16, R21, R14, -R16 ;  /* 0x0000000e15107223 */ /* 0x000fe40000000810 */
[----:B------:R-:W-:Y:S01]  /*0880*/  @P1 FMUL R17, R17, 0.25 ;  /* 0x3e80000011111820 */ /* 0x000fe20000400000 */
[----:B------:R-:W-:Y:S01]  /*0890*/  LOP3.LUT R22, R22, 0x7fffffff, RZ, 0xc0, !PT ;  /* 0x7fffffff16167812 */ /* 0x000fe200078ec0ff */
[----:B------:R-:W-:Y:S02]  /*08a0*/  @P1 FMUL R13, R13, 0.25 ;  /* 0x3e8000000d0d1820 */ /* 0x000fe40000400000 */
[----:B------:R-:W-:Y:S01]  /*08b0*/  @!P2 FMUL R17, R17, 16777216 ;  /* 0x4b8000001111a820 */ /* 0x000fe20000400000 */
[----:B------:R-:W-:Y:S01]  /*08c0*/  LOP3.LUT R16, R16, 0x7fffffff, RZ, 0xc0, !PT ;  /* 0x7fffffff10107812 */ /* 0x000fe200078ec0ff */
[----:B------:R-:W-:Y:S01]  /*08d0*/  @P1 FMUL R22, R22, 0.25 ;  /* 0x3e80000016161820 */ /* 0x000fe20000400000 */
[----:B------:R-:W-:Y:S01]  /*08e0*/  @!P2 FMUL R13, R13, 16777216 ;  /* 0x4b8000000d0da820 */ /* 0x000fe20000400000 */
[----:B------:R-:W-:-:S02]  /*08f0*/  FMUL R17, R12, R17 ;  /* 0x000000110c117220 */ /* 0x000fc40000400000 */
        /* <DEDUP_REMOVED lines=62> */
[----:B------:R-:W2:Y:S03]  /*0ce0*/  LDG.E.EL R0, desc[UR6][R4.64+0xc0] ;  /* 0x0000c00604007981 */ /* 0x000ea6000c2e1900 */
[----:B------:R-:W-:Y:S01]  /*0cf0*/  LEA.HI.X R11, R2, R11, R14, 0x2, P0 ;  /* 0x0000000b020b7211 */ /* 0x000fe200000f140e */
[----:B------:R-:W3:Y:S04]  /*0d00*/  LDG.E.EL R16, desc[UR6][R4.64+0x3c0] ;  /* 0x0003c00604107981 */ /* 0x000ee8000c2e1900 */
[----:B------:R-:W4:Y:S04]  /*0d10*/  LDG.E.EL R2, desc[UR6][R4.64+0x1c0] ;  /* 0x0001c00604027981 */ /* 0x000f28000c2e1900 */
[----:B------:R-:W5:Y:S01]  /*0d20*/  LDG.E.EL R14, desc[UR6][R4.64+0x2c0] ;  /* 0x0002c006040e7981 */ /* 0x000f62000c2e1900 */
[----:B------:R-:W-:Y:S05]  /*0d30*/  WARPSYNC.ALL ;  /* 0x0000000000007948 */ /* 0x000fea0003800000 */
[----:B------:R-:W-:Y:S06]  /*0d40*/  BAR.SYNC.DEFER_BLOCKING 0x0 ;  /* 0x0000000000007b1d */ /* 0x000fec0000010000 */
[----:B------:R-:W3:Y:S01]  /*0d50*/  LDG.E.EL R11, desc[UR6][R10.64] ;  /* 0x000000060a0b7981 */ /* 0x000ee2000c2e1900 */
[----:B--2---:R-:W-:Y:S01]  /*0d60*/  FMUL R3, R0, R9 ;  /* 0x0000000900037220 */ /* 0x004fe20000400000 */
[C---:B----4-:R-:W-:Y:S01]  /*0d70*/  FMUL R13, R9.reuse, R2 ;  /* 0x00000002090d7220 */ /* 0x050fe20000400000 */
[C---:B-----5:R-:W-:Y:S01]  /*0d80*/  FMUL R15, R9.reuse, R14 ;  /* 0x0000000e090f7220 */ /* 0x060fe20000400000 */
[----:B---3--:R-:W-:-:S02]  /*0d90*/  FMUL R9, R9, R16 ;  /* 0x0000001009097220 */ /* 0x008fc40000400000 */
        /* <DEDUP_REMOVED lines=20> */
[----:B------:R-:W-:Y:S01]  /*0ee0*/  STG.E desc[UR6][R6.64+0x300], R13 ;  /* 0x0003000d06007986 */ /* 0x000fe2000c101906 */
[----:B------:R-:W-:Y:S05]  /*0ef0*/  EXIT ;  /* 0x000000000000794d */ /* 0x000fea0003800000 */
.L_x_0:
[----:B------:R-:W-:Y:S01]  /*0f00*/  MOV R0, 0x0 ;  /* 0x0000000000007802 */ /* 0x000fe20000000f00 */
[----:B------:R-:W-:Y:S01]  /*0f10*/  ULDC.64 UR4, c[0x4][0x18] ;  /* 0x0100060000047ab9 */ /* 0x000fe20000000a00 */
[----:B------:R-:W-:Y:S01]  /*0f20*/  ULDC.64 UR8, c[0x4][0x8] ;  /* 0x0100020000087ab9 */ /* 0x000fe20000000a00 */
[----:B------:R-:W-:Y:S01]  /*0f30*/  MOV R4, UR4 ;  /* 0x0000000400047c02 */ /* 0x000fe20008000f00 */
[----:B------:R1:W2:Y:S01]  /*0f40*/  LDC.64 R2, c[0x4][R0] ;  /* 0x0100000000027b82 */ /* 0x0002a20000000a00 */
[----:B------:R-:W-:Y:S01]  /*0f50*/  MOV R5, UR5 ;  /* 0x0000000500057c02 */ /* 0x000fe20008000f00 */
[----:B------:R-:W-:Y:S01]  /*0f60*/  ULDC.64 UR4, c[0x4][0x10] ;  /* 0x0100040000047ab9 */ /* 0x000fe20000000a00 */
[----:B------:R-:W-:Y:S01]  /*0f70*/  HFMA2.MMA R8, -RZ, RZ, 0, 3.278255462646484375e-06 ;  /* 0x00000037ff087435 */ /* 0x000fe200000001ff */
[----:B------:R-:W-:Y:S02]  /*0f80*/  MOV R6, UR4 ;  /* 0x0000000400067c02 */ /* 0x000fe40008000f00 */
[----:B------:R-:W-:-:S02]  /*0f90*/  MOV R7, UR5 ;  /* 0x0000000500077c02 */ /* 0x000fc40008000f00 */
[----:B------:R-:W-:Y:S02]  /*0fa0*/  MOV R10, UR8 ;  /* 0x00000008000a7c02 */ /* 0x000fe40008000f00 */
[----:B-1----:R-:W-:-:S07]  /*0fb0*/  MOV R11, UR9 ;  /* 0x00000009000b7c02 */ /* 0x002fce0008000f00 */
[----:B------:R-:W-:Y:S02]  /*0fc0*/  MOV R12, 0x1 ;  /* 0x00000001000c7802 */ /* 0x000fe40000000f00 */
[----:B------:R-:W-:-:S07]  /*0fd0*/  MOV R13, RZ ;  /* 0x000000ff000d7202 */ /* 0x000fce0000000f00 */
[----:B------:R-:W-:-:S07]  /*0fe0*/  LEPC R20, `(.L_x_1) ;  /* 0x000000001014794e */ /* 0x000fce0000000000 */
[----:B0-2---:R-:W-:Y:S05]  /*0ff0*/  CALL.ABS.NOINC R2 ;  /* 0x0000000002007343 */ /* 0x005fea0003c00000 */
.L_x_1:
[----:B------:R-:W-:Y:S05]  /*1000*/  BRA `(.L_x_1) ;  /* 0xfffffffc00fc7947 */ /* 0x000fea000383ffff */
.L_x_2:
[----:B------:R-:W-:-:S00]  /*1010*/  BRA `(.L_x_2) ;  /* 0xfffffffc00fc7947 */ /* 0x000fc0000383ffff */
[----:B------:R-:W-:-:S00]  /*1020*/  NOP ;  /* 0x0000000000007918 */ /* 0x000fc00000000000 */
        /* <DEDUP_REMOVED lines=13> */
.L_x_3:


//--------------------- .nv.global.init           --------------------------
	.section	.nv.global.init,"aw",@progbits
.nv.global.init:
	.type		assertFunc_0,@object
	.size		assertFunc_0,(assertMessage_0 - assertFunc_0)
assertFunc_0:
        /*0000*/ 	.byte	0x75, 0x6e, 0x6b, 0x6e, 0x6f, 0x77, 0x6e, 0x00
	.type		assertMessage_0,@object
	.size		assertMessage_0,(assertFile_0 - assertMessage_0)
assertMessage_0:
        /*0008*/ 	.byte	0x69, 0x6e, 0x64, 0x65, 0x78, 0x20, 0x6f, 0x75, 0x74, 0x20, 0x6f, 0x66, 0x20, 0x62, 0x6f, 0x75
        /*0018*/ 	.byte	0x6e, 0x64, 0x73, 0x3a, 0x20, 0x30, 0x20, 0x3c, 0x3d, 0x20, 0x74, 0x6d, 0x70, 0x38, 0x20, 0x3c
        /*0028*/ 	.byte	0x20, 0x31, 0x36, 0x00
	.type		assertFile_0,@object
	.size		assertFile_0,(.L_1 - assertFile_0)
assertFile_0:
        /*002c*/ 	.byte	0x69, 0x6e, 0x64, 0x75, 0x63, 0x74, 0x6f, 0x72, 0x5f, 0x63, 0x61, 0x63, 0x68, 0x65, 0x2f, 0x69
        /*003c*/ 	.byte	0x32, 0x2f, 0x63, 0x69, 0x32, 0x63, 0x63, 0x33, 0x61, 0x72, 0x71, 0x75, 0x66, 0x74, 0x65, 0x79
        /*004c*/ 	.byte	0x77, 0x73, 0x73, 0x64, 0x69, 0x63, 0x61, 0x75, 0x73, 0x68, 0x32, 0x76, 0x35, 0x78, 0x61, 0x67
        /*005c*/ 	.byte	0x6f, 0x69, 0x78, 0x79, 0x66, 0x61, 0x77, 0x64, 0x7a, 0x6a, 0x75, 0x37, 0x7a, 0x6a, 0x6f, 0x69
        /*006c*/ 	.byte	0x6d, 0x6e, 0x37, 0x74, 0x34, 0x71, 0x2e, 0x70, 0x79, 0x00
.L_1:


//--------------------- .nv.shared.triton_red_fused_sum_0 --------------------------
	.section	.nv.shared.triton_red_fused_sum_0,"aw",@nobits
	.sectionflags	@""
	.align	16
	.zero		1024


//--------------------- .nv.constant0.triton_red_fused_sum_0 --------------------------
	.section	.nv.constant0.triton_red_fused_sum_0,"a",@progbits
	.sectionflags	@""
	.align	4
.nv.constant0.triton_red_fused_sum_0:
	.zero		572


//--------------------- SYMBOLS --------------------------

	.type		__assertfail,@function
